//
// Generated by NVIDIA NVVM Compiler
//
// Compiler Build ID: CL-36424714
// Cuda compilation tools, release 13.0, V13.0.88
// Based on NVVM 20.0.0
//

.version 9.0
.target sm_100
.address_size 64

	// .globl	_Z10cuda_sgemmILi16EEvPfS0_S0_iii
// _ZZ10cuda_sgemmILi16EEvPfS0_S0_iiiE8a_shared has been demoted
// _ZZ10cuda_sgemmILi16EEvPfS0_S0_iiiE8b_shared has been demoted

.visible .entry _Z10cuda_sgemmILi16EEvPfS0_S0_iii(
	.param .u64 .ptr .align 1 _Z10cuda_sgemmILi16EEvPfS0_S0_iii_param_0,
	.param .u64 .ptr .align 1 _Z10cuda_sgemmILi16EEvPfS0_S0_iii_param_1,
	.param .u64 .ptr .align 1 _Z10cuda_sgemmILi16EEvPfS0_S0_iii_param_2,
	.param .u32 _Z10cuda_sgemmILi16EEvPfS0_S0_iii_param_3,
	.param .u32 _Z10cuda_sgemmILi16EEvPfS0_S0_iii_param_4,
	.param .u32 _Z10cuda_sgemmILi16EEvPfS0_S0_iii_param_5
)
{
	.reg .pred 	%p<8>;
	.reg .b32 	%r<59>;
	.reg .b32 	%f<163>;
	.reg .b64 	%rd<28>;
	// demoted variable
	.shared .align 4 .b8 _ZZ10cuda_sgemmILi16EEvPfS0_S0_iiiE8a_shared[1024];
	// demoted variable
	.shared .align 4 .b8 _ZZ10cuda_sgemmILi16EEvPfS0_S0_iiiE8b_shared[1024];
	ld.param.u32 	%r24, [_Z10cuda_sgemmILi16EEvPfS0_S0_iii_param_4];
	mov.u32 	%r1, %tid.x;
	mov.u32 	%r25, %ctaid.x;
	mov.u32 	%r26, %ntid.x;
	mad.lo.s32 	%r2, %r25, %r26, %r1;
	mov.u32 	%r3, %tid.y;
	mov.u32 	%r27, %ctaid.y;
	mov.u32 	%r28, %ntid.y;
	mad.lo.s32 	%r4, %r27, %r28, %r3;
	setp.lt.s32 	%p1, %r24, 1;
	mov.f32 	%f162, 0f00000000;
	@%p1 bra 	$L__BB0_7;
	add.s32 	%r5, %r24, 15;
	mad.lo.s32 	%r6, %r24, %r2, %r3;
	shl.b32 	%r30, %r1, 6;
	mov.u32 	%r31, _ZZ10cuda_sgemmILi16EEvPfS0_S0_iiiE8a_shared;
	add.s32 	%r7, %r31, %r30;
	shl.b32 	%r32, %r3, 2;
	add.s32 	%r8, %r7, %r32;
	mov.u32 	%r33, _ZZ10cuda_sgemmILi16EEvPfS0_S0_iiiE8b_shared;
	add.s32 	%r34, %r33, %r30;
	add.s32 	%r9, %r34, %r32;
	setp.lt.u32 	%p2, %r24, 17;
	mov.f32 	%f162, 0f00000000;
	mov.b32 	%r58, 0;
	@%p2 bra 	$L__BB0_5;
	shr.u32 	%r35, %r5, 4;
	and.b32  	%r36, %r35, 134217726;
	neg.s32 	%r57, %r36;
	add.s32 	%r37, %r1, 16;
	mad.lo.s32 	%r55, %r24, %r37, %r4;
	mad.lo.s32 	%r54, %r1, %r24, %r4;
	mov.f32 	%f162, 0f00000000;
	mov.u32 	%r56, %r6;
$L__BB0_3:
	ld.param.u64 	%rd25, [_Z10cuda_sgemmILi16EEvPfS0_S0_iii_param_1];
	ld.param.u64 	%rd23, [_Z10cuda_sgemmILi16EEvPfS0_S0_iii_param_0];
	add.s32 	%r38, %r56, 16;
	cvta.to.global.u64 	%rd4, %rd23;
	mul.wide.u32 	%rd5, %r56, 4;
	add.s64 	%rd6, %rd4, %rd5;
	ld.global.f32 	%f11, [%rd6];
	st.shared.f32 	[%r8], %f11;
	cvta.to.global.u64 	%rd7, %rd25;
	mul.wide.u32 	%rd8, %r54, 4;
	add.s64 	%rd9, %rd7, %rd8;
	ld.global.f32 	%f12, [%rd9];
	st.shared.f32 	[%r9], %f12;
	bar.sync 	0;
	ld.shared.f32 	%f13, [%r7];
	add.s32 	%r42, %r33, %r32;
	ld.shared.f32 	%f14, [%r42];
	fma.rn.f32 	%f15, %f13, %f14, %f162;
	ld.shared.f32 	%f16, [%r7+4];
	ld.shared.f32 	%f17, [%r42+64];
	fma.rn.f32 	%f18, %f16, %f17, %f15;
	ld.shared.f32 	%f19, [%r7+8];
	ld.shared.f32 	%f20, [%r42+128];
	fma.rn.f32 	%f21, %f19, %f20, %f18;
	ld.shared.f32 	%f22, [%r7+12];
	ld.shared.f32 	%f23, [%r42+192];
	fma.rn.f32 	%f24, %f22, %f23, %f21;
	ld.shared.f32 	%f25, [%r7+16];
	ld.shared.f32 	%f26, [%r42+256];
	fma.rn.f32 	%f27, %f25, %f26, %f24;
	ld.shared.f32 	%f28, [%r7+20];
	ld.shared.f32 	%f29, [%r42+320];
	fma.rn.f32 	%f30, %f28, %f29, %f27;
	ld.shared.f32 	%f31, [%r7+24];
	ld.shared.f32 	%f32, [%r42+384];
	fma.rn.f32 	%f33, %f31, %f32, %f30;
	ld.shared.f32 	%f34, [%r7+28];
	ld.shared.f32 	%f35, [%r42+448];
	fma.rn.f32 	%f36, %f34, %f35, %f33;
	ld.shared.f32 	%f37, [%r7+32];
	ld.shared.f32 	%f38, [%r42+512];
	fma.rn.f32 	%f39, %f37, %f38, %f36;
	ld.shared.f32 	%f40, [%r7+36];
	ld.shared.f32 	%f41, [%r42+576];
	fma.rn.f32 	%f42, %f40, %f41, %f39;
	ld.shared.f32 	%f43, [%r7+40];
	ld.shared.f32 	%f44, [%r42+640];
	fma.rn.f32 	%f45, %f43, %f44, %f42;
	ld.shared.f32 	%f46, [%r7+44];
	ld.shared.f32 	%f47, [%r42+704];
	fma.rn.f32 	%f48, %f46, %f47, %f45;
	ld.shared.f32 	%f49, [%r7+48];
	ld.shared.f32 	%f50, [%r42+768];
	fma.rn.f32 	%f51, %f49, %f50, %f48;
	ld.shared.f32 	%f52, [%r7+52];
	ld.shared.f32 	%f53, [%r42+832];
	fma.rn.f32 	%f54, %f52, %f53, %f51;
	ld.shared.f32 	%f55, [%r7+56];
	ld.shared.f32 	%f56, [%r42+896];
	fma.rn.f32 	%f57, %f55, %f56, %f54;
	ld.shared.f32 	%f58, [%r7+60];
	ld.shared.f32 	%f59, [%r42+960];
	fma.rn.f32 	%f60, %f58, %f59, %f57;
	bar.sync 	0;
	mul.wide.u32 	%rd10, %r38, 4;
	add.s64 	%rd11, %rd4, %rd10;
	ld.global.f32 	%f61, [%rd11];
	st.shared.f32 	[%r8], %f61;
	mul.wide.u32 	%rd12, %r55, 4;
	add.s64 	%rd13, %rd7, %rd12;
	ld.global.f32 	%f62, [%rd13];
	st.shared.f32 	[%r9], %f62;
	bar.sync 	0;
	ld.shared.f32 	%f63, [%r7];
	ld.shared.f32 	%f64, [%r42];
	fma.rn.f32 	%f65, %f63, %f64, %f60;
	ld.shared.f32 	%f66, [%r7+4];
	ld.shared.f32 	%f67, [%r42+64];
	fma.rn.f32 	%f68, %f66, %f67, %f65;
	ld.shared.f32 	%f69, [%r7+8];
	ld.shared.f32 	%f70, [%r42+128];
	fma.rn.f32 	%f71, %f69, %f70, %f68;
	ld.shared.f32 	%f72, [%r7+12];
	ld.shared.f32 	%f73, [%r42+192];
	fma.rn.f32 	%f74, %f72, %f73, %f71;
	ld.shared.f32 	%f75, [%r7+16];
	ld.shared.f32 	%f76, [%r42+256];
	fma.rn.f32 	%f77, %f75, %f76, %f74;
	ld.shared.f32 	%f78, [%r7+20];
	ld.shared.f32 	%f79, [%r42+320];
	fma.rn.f32 	%f80, %f78, %f79, %f77;
	ld.shared.f32 	%f81, [%r7+24];
	ld.shared.f32 	%f82, [%r42+384];
	fma.rn.f32 	%f83, %f81, %f82, %f80;
	ld.shared.f32 	%f84, [%r7+28];
	ld.shared.f32 	%f85, [%r42+448];
	fma.rn.f32 	%f86, %f84, %f85, %f83;
	ld.shared.f32 	%f87, [%r7+32];
	ld.shared.f32 	%f88, [%r42+512];
	fma.rn.f32 	%f89, %f87, %f88, %f86;
	ld.shared.f32 	%f90, [%r7+36];
	ld.shared.f32 	%f91, [%r42+576];
	fma.rn.f32 	%f92, %f90, %f91, %f89;
	ld.shared.f32 	%f93, [%r7+40];
	ld.shared.f32 	%f94, [%r42+640];
	fma.rn.f32 	%f95, %f93, %f94, %f92;
	ld.shared.f32 	%f96, [%r7+44];
	ld.shared.f32 	%f97, [%r42+704];
	fma.rn.f32 	%f98, %f96, %f97, %f95;
	ld.shared.f32 	%f99, [%r7+48];
	ld.shared.f32 	%f100, [%r42+768];
	fma.rn.f32 	%f101, %f99, %f100, %f98;
	ld.shared.f32 	%f102, [%r7+52];
	ld.shared.f32 	%f103, [%r42+832];
	fma.rn.f32 	%f104, %f102, %f103, %f101;
	ld.shared.f32 	%f105, [%r7+56];
	ld.shared.f32 	%f106, [%r42+896];
	fma.rn.f32 	%f107, %f105, %f106, %f104;
	ld.shared.f32 	%f108, [%r7+60];
	ld.shared.f32 	%f109, [%r42+960];
	fma.rn.f32 	%f162, %f108, %f109, %f107;
	bar.sync 	0;
	add.s32 	%r57, %r57, 2;
	add.s32 	%r56, %r56, 32;
	shl.b32 	%r43, %r24, 5;
	add.s32 	%r55, %r55, %r43;
	add.s32 	%r54, %r54, %r43;
	setp.ne.s32 	%p3, %r57, 0;
	@%p3 bra 	$L__BB0_3;
	and.b32  	%r58, %r5, 2147483616;
$L__BB0_5:
	and.b32  	%r44, %r5, 16;
	setp.eq.s32 	%p4, %r44, 0;
	@%p4 bra 	$L__BB0_7;
	ld.param.u64 	%rd26, [_Z10cuda_sgemmILi16EEvPfS0_S0_iii_param_1];
	ld.param.u64 	%rd24, [_Z10cuda_sgemmILi16EEvPfS0_S0_iii_param_0];
	add.s32 	%r45, %r6, %r58;
	cvta.to.global.u64 	%rd14, %rd24;
	mul.wide.u32 	%rd15, %r45, 4;
	add.s64 	%rd16, %rd14, %rd15;
	ld.global.f32 	%f110, [%rd16];
	st.shared.f32 	[%r8], %f110;
	add.s32 	%r46, %r58, %r1;
	mad.lo.s32 	%r47, %r46, %r24, %r4;
	cvta.to.global.u64 	%rd17, %rd26;
	mul.wide.u32 	%rd18, %r47, 4;
	add.s64 	%rd19, %rd17, %rd18;
	ld.global.f32 	%f111, [%rd19];
	st.shared.f32 	[%r9], %f111;
	bar.sync 	0;
	ld.shared.f32 	%f112, [%r7];
	add.s32 	%r51, %r33, %r32;
	ld.shared.f32 	%f113, [%r51];
	fma.rn.f32 	%f114, %f112, %f113, %f162;
	ld.shared.f32 	%f115, [%r7+4];
	ld.shared.f32 	%f116, [%r51+64];
	fma.rn.f32 	%f117, %f115, %f116, %f114;
	ld.shared.f32 	%f118, [%r7+8];
	ld.shared.f32 	%f119, [%r51+128];
	fma.rn.f32 	%f120, %f118, %f119, %f117;
	ld.shared.f32 	%f121, [%r7+12];
	ld.shared.f32 	%f122, [%r51+192];
	fma.rn.f32 	%f123, %f121, %f122, %f120;
	ld.shared.f32 	%f124, [%r7+16];
	ld.shared.f32 	%f125, [%r51+256];
	fma.rn.f32 	%f126, %f124, %f125, %f123;
	ld.shared.f32 	%f127, [%r7+20];
	ld.shared.f32 	%f128, [%r51+320];
	fma.rn.f32 	%f129, %f127, %f128, %f126;
	ld.shared.f32 	%f130, [%r7+24];
	ld.shared.f32 	%f131, [%r51+384];
	fma.rn.f32 	%f132, %f130, %f131, %f129;
	ld.shared.f32 	%f133, [%r7+28];
	ld.shared.f32 	%f134, [%r51+448];
	fma.rn.f32 	%f135, %f133, %f134, %f132;
	ld.shared.f32 	%f136, [%r7+32];
	ld.shared.f32 	%f137, [%r51+512];
	fma.rn.f32 	%f138, %f136, %f137, %f135;
	ld.shared.f32 	%f139, [%r7+36];
	ld.shared.f32 	%f140, [%r51+576];
	fma.rn.f32 	%f141, %f139, %f140, %f138;
	ld.shared.f32 	%f142, [%r7+40];
	ld.shared.f32 	%f143, [%r51+640];
	fma.rn.f32 	%f144, %f142, %f143, %f141;
	ld.shared.f32 	%f145, [%r7+44];
	ld.shared.f32 	%f146, [%r51+704];
	fma.rn.f32 	%f147, %f145, %f146, %f144;
	ld.shared.f32 	%f148, [%r7+48];
	ld.shared.f32 	%f149, [%r51+768];
	fma.rn.f32 	%f150, %f148, %f149, %f147;
	ld.shared.f32 	%f151, [%r7+52];
	ld.shared.f32 	%f152, [%r51+832];
	fma.rn.f32 	%f153, %f151, %f152, %f150;
	ld.shared.f32 	%f154, [%r7+56];
	ld.shared.f32 	%f155, [%r51+896];
	fma.rn.f32 	%f156, %f154, %f155, %f153;
	ld.shared.f32 	%f157, [%r7+60];
	ld.shared.f32 	%f158, [%r51+960];
	fma.rn.f32 	%f162, %f157, %f158, %f156;
	bar.sync 	0;
$L__BB0_7:
	ld.param.u32 	%r53, [_Z10cuda_sgemmILi16EEvPfS0_S0_iii_param_3];
	setp.ge.s32 	%p5, %r2, %r53;
	setp.ge.s32 	%p6, %r4, %r24;
	or.pred  	%p7, %p5, %p6;
	@%p7 bra 	$L__BB0_9;
	ld.param.u64 	%rd27, [_Z10cuda_sgemmILi16EEvPfS0_S0_iii_param_2];
	mad.lo.s32 	%r52, %r24, %r2, %r4;
	cvta.to.global.u64 	%rd20, %rd27;
	mul.wide.s32 	%rd21, %r52, 4;
	add.s64 	%rd22, %rd20, %rd21;
	st.global.f32 	[%rd22], %f162;
$L__BB0_9:
	ret;

}


// ===== COMPILED SASS (sm_100) =====

	.target	sm_100

	.elftype	@"ET_EXEC"


//--------------------- .note.nv.tkinfo           --------------------------
	.section	.note.nv.tkinfo,"",@"SHT_NOTE"
	.sectionflags	@"SHF_NOTE_NV_TKINFO"
	.tkinfo
        /*0018*/ 	.word	0x00000002
        /*0030*/ 	.string	""
        /*0030*/ 	.string	"ptxas"
        /*0030*/ 	.string	"Cuda compilation tools, release 13.0, V13.0.88"
        /*0030*/ 	.string	"Build cuda_13.0.r13.0/compiler.36424714_0"
        /*0030*/ 	.string	"-arch sm_100 -m 64 "



//--------------------- .note.nv.cuinfo           --------------------------
	.section	.note.nv.cuinfo,"",@"SHT_NOTE"
	.sectionflags	@"SHF_NOTE_NV_CUINFO"
        /*0018*/ 	.short	0x0002
        /*001a*/ 	.short	0x0064
        /*001c*/ 	.short	0x0082
	.zero		2


//--------------------- .nv.info                  --------------------------
	.section	.nv.info,"",@"SHT_CUDA_INFO"
	.align	4


	//----- nvinfo : EIATTR_REGCOUNT
	.align		4
        /*0000*/ 	.byte	0x04, 0x2f
        /*0002*/ 	.short	(.L_1 - .L_0)
	.align		4
.L_0:
        /*0004*/ 	.word	index@(_Z10cuda_sgemmILi16EEvPfS0_S0_iii)
        /*0008*/ 	.word	0x00000020


	//----- nvinfo : EIATTR_FRAME_SIZE
	.align		4
.L_1:
        /*000c*/ 	.byte	0x04, 0x11
        /*000e*/ 	.short	(.L_3 - .L_2)
	.align		4
.L_2:
        /*0010*/ 	.word	index@(_Z10cuda_sgemmILi16EEvPfS0_S0_iii)
        /*0014*/ 	.word	0x00000000


	//----- nvinfo : EIATTR_MIN_STACK_SIZE
	.align		4
.L_3:
        /*0018*/ 	.byte	0x04, 0x12
        /*001a*/ 	.short	(.L_5 - .L_4)
	.align		4
.L_4:
        /*001c*/ 	.word	index@(_Z10cuda_sgemmILi16EEvPfS0_S0_iii)
        /*0020*/ 	.word	0x00000000
.L_5:


//--------------------- .nv.compat                --------------------------
	.section	.nv.compat,"",@"SHT_CUDA_COMPAT_INFO"
	.align	4
        /*0000*/ 	.byte	0x02, 0x09, 0x00, 0x00, 0x02, 0x02, 0x01, 0x00, 0x02, 0x05, 0x05, 0x00, 0x03, 0x07, 0x01, 0x01
        /*0010*/ 	.byte	0x02, 0x03, 0x00, 0x00, 0x02, 0x06, 0x01, 0x00, 0x04, 0x0b, 0x08, 0x00, 0x09, 0x00, 0x00, 0x00
        /*0020*/ 	.byte	0x00, 0x00, 0x00, 0x00


//--------------------- .nv.info._Z10cuda_sgemmILi16EEvPfS0_S0_iii --------------------------
	.section	.nv.info._Z10cuda_sgemmILi16EEvPfS0_S0_iii,"",@"SHT_CUDA_INFO"
	.sectionflags	@""
	.align	4


	//----- nvinfo : EIATTR_CUDA_API_VERSION
	.align		4
        /*0000*/ 	.byte	0x04, 0x37
        /*0002*/ 	.short	(.L_7 - .L_6)
.L_6:
        /*0004*/ 	.word	0x00000082


	//----- nvinfo : EIATTR_KPARAM_INFO
	.align		4
.L_7:
        /*0008*/ 	.byte	0x04, 0x17
        /*000a*/ 	.short	(.L_9 - .L_8)
.L_8:
        /*000c*/ 	.word	0x00000000
        /*0010*/ 	.short	0x0005
        /*0012*/ 	.short	0x0020
        /*0014*/ 	.byte	0x00, 0xf0, 0x11, 0x00


	//----- nvinfo : EIATTR_KPARAM_INFO
	.align		4
.L_9:
        /*0018*/ 	.byte	0x04, 0x17
        /*001a*/ 	.short	(.L_11 - .L_10)
.L_10:
        /*001c*/ 	.word	0x00000000
        /*0020*/ 	.short	0x0004
        /*0022*/ 	.short	0x001c
        /*0024*/ 	.byte	0x00, 0xf0, 0x11, 0x00


	//----- nvinfo : EIATTR_KPARAM_INFO
	.align		4
.L_11:
        /*0028*/ 	.byte	0x04, 0x17
        /*002a*/ 	.short	(.L_13 - .L_12)
.L_12:
        /*002c*/ 	.word	0x00000000
        /*0030*/ 	.short	0x0003
        /*0032*/ 	.short	0x0018
        /*0034*/ 	.byte	0x00, 0xf0, 0x11, 0x00


	//----- nvinfo : EIATTR_KPARAM_INFO
	.align		4
.L_13:
        /*0038*/ 	.byte	0x04, 0x17
        /*003a*/ 	.short	(.L_15 - .L_14)
.L_14:
        /*003c*/ 	.word	0x00000000
        /*0040*/ 	.short	0x0002
        /*0042*/ 	.short	0x0010
        /*0044*/ 	.byte	0x00, 0xf5, 0x21, 0x00


	//----- nvinfo : EIATTR_KPARAM_INFO
	.align		4
.L_15:
        /*0048*/ 	.byte	0x04, 0x17
        /*004a*/ 	.short	(.L_17 - .L_16)
.L_16:
        /*004c*/ 	.word	0x00000000
        /*0050*/ 	.short	0x0001
        /*0052*/ 	.short	0x0008
        /*0054*/ 	.byte	0x00, 0xf5, 0x21, 0x00


	//----- nvinfo : EIATTR_KPARAM_INFO
	.align		4
.L_17:
        /*0058*/ 	.byte	0x04, 0x17
        /*005a*/ 	.short	(.L_19 - .L_18)
.L_18:
        /*005c*/ 	.word	0x00000000
        /*0060*/ 	.short	0x0000
        /*0062*/ 	.short	0x0000
        /*0064*/ 	.byte	0x00, 0xf5, 0x21, 0x00


	//----- nvinfo : EIATTR_SPARSE_MMA_MASK
	.align		4
.L_19:
        /*0068*/ 	.byte	0x03, 0x50
        /*006a*/ 	.short	0x0000


	//----- nvinfo : EIATTR_MAXREG_COUNT
	.align		4
        /*006c*/ 	.byte	0x03, 0x1b
        /*006e*/ 	.short	0x00ff


	//----- nvinfo : EIATTR_NUM_BARRIERS
	.align		4
        /*0070*/ 	.byte	0x02, 0x4c
        /*0072*/ 	.byte	0x01
	.zero		1


	//----- nvinfo : EIATTR_MERCURY_ISA_VERSION
	.align		4
        /*0074*/ 	.byte	0x03, 0x5f
        /*0076*/ 	.short	0x0101


	//----- nvinfo : EIATTR_VRC_CTA_INIT_COUNT
	.align		4
        /*0078*/ 	.byte	0x02, 0x4a
	.zero		1
	.zero		1


	//----- nvinfo : EIATTR_EXIT_INSTR_OFFSETS
	.align		4
        /*007c*/ 	.byte	0x04, 0x1c
        /*007e*/ 	.short	(.L_21 - .L_20)


	//   ....[0]....
.L_20:
        /*0080*/ 	.word	0x00000bf0


	//   ....[1]....
        /*0084*/ 	.word	0x00000c40


	//----- nvinfo : EIATTR_CBANK_PARAM_SIZE
	.align		4
.L_21:
        /*0088*/ 	.byte	0x03, 0x19
        /*008a*/ 	.short	0x0024


	//----- nvinfo : EIATTR_PARAM_CBANK
	.align		4
        /*008c*/ 	.byte	0x04, 0x0a
        /*008e*/ 	.short	(.L_23 - .L_22)
	.align		4
.L_22:
        /*0090*/ 	.word	index@(.nv.constant0._Z10cuda_sgemmILi16EEvPfS0_S0_iii)
        /*0094*/ 	.short	0x0380
        /*0096*/ 	.short	0x0024


	//----- nvinfo : EIATTR_SW_WAR
	.align		4
.L_23:
        /*0098*/ 	.byte	0x04, 0x36
        /*009a*/ 	.short	(.L_25 - .L_24)
.L_24:
        /*009c*/ 	.word	0x00000008
.L_25:


//--------------------- .nv.callgraph             --------------------------
	.section	.nv.callgraph,"",@"SHT_CUDA_CALLGRAPH"
	.align	4
	.sectionentsize	8
	.align		4
        /*0000*/ 	.word	0x00000000
	.align		4
        /*0004*/ 	.word	0xffffffff
	.align		4
        /*0008*/ 	.word	0x00000000
	.align		4
        /*000c*/ 	.word	0xfffffffe
	.align		4
        /*0010*/ 	.word	0x00000000
	.align		4
        /*0014*/ 	.word	0xfffffffd
	.align		4
        /*0018*/ 	.word	0x00000000
	.align		4
        /*001c*/ 	.word	0xfffffffc


//--------------------- .text._Z10cuda_sgemmILi16EEvPfS0_S0_iii --------------------------
	.section	.text._Z10cuda_sgemmILi16EEvPfS0_S0_iii,"ax",@progbits
	.align	128
        .global         _Z10cuda_sgemmILi16EEvPfS0_S0_iii
        .type           _Z10cuda_sgemmILi16EEvPfS0_S0_iii,@function
        .size           _Z10cuda_sgemmILi16EEvPfS0_S0_iii,(.L_x_4 - _Z10cuda_sgemmILi16EEvPfS0_S0_iii)
        .other          _Z10cuda_sgemmILi16EEvPfS0_S0_iii,@"STO_CUDA_ENTRY STV_DEFAULT"
_Z10cuda_sgemmILi16EEvPfS0_S0_iii:
.text._Z10cuda_sgemmILi16EEvPfS0_S0_iii:
[----:B------:R-:W-:Y:S08]  /*0000*/  LDC R1, c[0x0][0x37c] ;  /* 0x0000df00ff017b82 */ /* 0x000ff00000000800 */
[----:B------:R-:W0:Y:S01]  /*0010*/  LDC R0, c[0x0][0x39c] ;  /* 0x0000e700ff007b82 */ /* 0x000e220000000800 */
[----:B------:R-:W1:Y:S01]  /*0020*/  S2R R4, SR_TID.X ;  /* 0x0000000000047919 */ /* 0x000e620000002100 */
[----:B------:R-:W2:Y:S01]  /*0030*/  LDCU.64 UR8, c[0x0][0x358] ;  /* 0x00006b00ff0877ac */ /* 0x000ea20008000a00 */
[----:B------:R-:W-:Y:S01]  /*0040*/  HFMA2 R25, -RZ, RZ, 0, 0 ;  /* 0x00000000ff197431 */ /* 0x000fe200000001ff */
[----:B------:R-:W3:Y:S04]  /*0050*/  S2R R7, SR_TID.Y ;  /* 0x0000000000077919 */ /* 0x000ee80000002200 */
[----:B------:R-:W1:Y:S08]  /*0060*/  LDC R3, c[0x0][0x360] ;  /* 0x0000d800ff037b82 */ /* 0x000e700000000800 */
[----:B------:R-:W1:Y:S08]  /*0070*/  S2UR UR4, SR_CTAID.X ;  /* 0x00000000000479c3 */ /* 0x000e700000002500 */
[----:B------:R-:W3:Y:S01]  /*0080*/  S2UR UR5, SR_CTAID.Y ;  /* 0x00000000000579c3 */ /* 0x000ee20000002600 */
[----:B0-----:R-:W-:-:S07]  /*0090*/  ISETP.GE.AND P0, PT, R0, 0x1, PT ;  /* 0x000000010000780c */ /* 0x001fce0003f06270 */
[----:B------:R-:W3:Y:S01]  /*00a0*/  LDC R2, c[0x0][0x364] ;  /* 0x0000d900ff027b82 */ /* 0x000ee20000000800 */
[----:B-1----:R-:W-:Y:S02]  /*00b0*/  IMAD R3, R3, UR4, R4 ;  /* 0x0000000403037c24 */ /* 0x002fe4000f8e0204 */
[----:B---3--:R-:W-:-:S03]  /*00c0*/  IMAD R5, R2, UR5, R7 ;  /* 0x0000000502057c24 */ /* 0x008fc6000f8e0207 */
[----:B--2---:R-:W-:Y:S05]  /*00d0*/  @!P0 BRA `(.L_x_0) ;  /* 0x0000000800b88947 */ /* 0x004fea0003800000 */
[----:B------:R-:W0:Y:S01]  /*00e0*/  S2UR UR6, SR_CgaCtaId ;  /* 0x00000000000679c3 */ /* 0x000e220000008800 */
[----:B------:R-:W-:Y:S01]  /*00f0*/  UMOV UR4, 0x400 ;  /* 0x0000040000047882 */ /* 0x000fe20000000000 */
[C---:B------:R-:W-:Y:S01]  /*0100*/  ISETP.GE.U32.AND P0, PT, R0.reuse, 0x11, PT ;  /* 0x000000110000780c */ /* 0x040fe20003f06070 */
[----:B------:R-:W-:Y:S01]  /*0110*/  UIADD3 UR5, UPT, UPT, UR4, 0x400, URZ ;  /* 0x0000040004057890 */ /* 0x000fe2000fffe0ff */
[----:B------:R-:W-:Y:S01]  /*0120*/  IADD3 R23, PT, PT, R0, 0xf, RZ ;  /* 0x0000000f00177810 */ /* 0x000fe20007ffe0ff */
[----:B------:R-:W-:Y:S01]  /*0130*/  IMAD R22, R3, R0, R7 ;  /* 0x0000000003167224 */ /* 0x000fe200078e0207 */
[----:B------:R-:W-:Y:S02]  /*0140*/  MOV R25, RZ ;  /* 0x000000ff00197202 */ /* 0x000fe40000000f00 */
[----:B------:R-:W-:Y:S01]  /*0150*/  MOV R13, RZ ;  /* 0x000000ff000d7202 */ /* 0x000fe20000000f00 */
[----:B0-----:R-:W-:Y:S02]  /*0160*/  ULEA UR4, UR6, UR4, 0x18 ;  /* 0x0000000406047291 */ /* 0x001fe4000f8ec0ff */
[----:B------:R-:W-:-:S04]  /*0170*/  ULEA UR5, UR6, UR5, 0x18 ;  /* 0x0000000506057291 */ /* 0x000fc8000f8ec0ff */
[C---:B------:R-:W-:Y:S02]  /*0180*/  LEA R2, R4.reuse, UR4, 0x6 ;  /* 0x0000000404027c11 */ /* 0x040fe4000f8e30ff */
[----:B------:R-:W-:Y:S02]  /*0190*/  LEA R20, R4, UR5, 0x6 ;  /* 0x0000000504147c11 */ /* 0x000fe4000f8e30ff */
[C---:B------:R-:W-:Y:S02]  /*01a0*/  LEA R21, R7.reuse, R2, 0x2 ;  /* 0x0000000207157211 */ /* 0x040fe400078e10ff */
[----:B------:R-:W-:Y:S01]  /*01b0*/  LEA R20, R7, R20, 0x2 ;  /* 0x0000001407147211 */ /* 0x000fe200078e10ff */
[----:B------:R-:W-:Y:S06]  /*01c0*/  @!P0 BRA `(.L_x_1) ;  /* 0x0000000400ac8947 */ /* 0x000fec0003800000 */
[----:B------:R-:W-:Y:S01]  /*01d0*/  SHF.R.U32.HI R6, RZ, 0x4, R23 ;  /* 0x00000004ff067819 */ /* 0x000fe20000011617 */
[CCC-:B------:R-:W-:Y:S01]  /*01e0*/  IMAD R17, R4.reuse, R0.reuse, R5.reuse ;  /* 0x0000000004117224 */ /* 0x1c0fe200078e0205 */
[----:B------:R-:W-:Y:S02]  /*01f0*/  IADD3 R19, PT, PT, R4, 0x10, RZ ;  /* 0x0000001004137810 */ /* 0x000fe40007ffe0ff */
[----:B------:R-:W-:Y:S02]  /*0200*/  LOP3.LUT R18, R6, 0x7fffffe, RZ, 0xc0, !PT ;  /* 0x07fffffe06127812 */ /* 0x000fe400078ec0ff */
[----:B------:R-:W-:Y:S01]  /*0210*/  MOV R25, RZ ;  /* 0x000000ff00197202 */ /* 0x000fe20000000f00 */
[----:B------:R-:W-:Y:S01]  /*0220*/  IMAD R19, R19, R0, R5 ;  /* 0x0000000013137224 */ /* 0x000fe200078e0205 */
[----:B------:R-:W-:Y:S02]  /*0230*/  MOV R16, R22 ;  /* 0x0000001600107202 */ /* 0x000fe40000000f00 */
[----:B------:R-:W-:-:S02]  /*0240*/  LEA R6, R7, UR5, 0x2 ;  /* 0x0000000507067c11 */ /* 0x000fc4000f8e10ff */
[----:B------:R-:W-:-:S07]  /*0250*/  IADD3 R18, PT, PT, -R18, RZ, RZ ;  /* 0x000000ff12127210 */ /* 0x000fce0007ffe1ff */
.L_x_2:
[----:B------:R-:W0:Y:S08]  /*0260*/  LDC.64 R14, c[0x0][0x380] ;  /* 0x0000e000ff0e7b82 */ /* 0x000e300000000a00 */
[----:B------:R-:W1:Y:S01]  /*0270*/  LDC.64 R12, c[0x0][0x388] ;  /* 0x0000e200ff0c7b82 */ /* 0x000e620000000a00 */
[----:B0-----:R-:W-:-:S06]  /*0280*/  IMAD.WIDE.U32 R28, R16, 0x4, R14 ;  /* 0x00000004101c7825 */ /* 0x001fcc00078e000e */
[----:B------:R-:W2:Y:S01]  /*0290*/  LDG.E R28, desc[UR8][R28.64] ;  /* 0x000000081c1c7981 */ /* 0x000ea2000c1e1900 */
[----:B-1----:R-:W-:-:S06]  /*02a0*/  IMAD.WIDE.U32 R26, R17, 0x4, R12 ;  /* 0x00000004111a7825 */ /* 0x002fcc00078e000c */
[----:B------:R-:W3:Y:S04]  /*02b0*/  LDG.E R27, desc[UR8][R26.64] ;  /* 0x000000081a1b7981 */ /* 0x000ee8000c1e1900 */
[----:B--2---:R-:W-:Y:S04]  /*02c0*/  STS [R21], R28 ;  /* 0x0000001c15007388 */ /* 0x004fe80000000800 */
[----:B---3--:R-:W-:Y:S01]  /*02d0*/  STS [R20], R27 ;  /* 0x0000001b14007388 */ /* 0x008fe20000000800 */
[----:B------:R-:W-:Y:S06]  /*02e0*/  BAR.SYNC.DEFER_BLOCKING 0x0 ;  /* 0x0000000000007b1d */ /* 0x000fec0000010000 */
[----:B------:R-:W-:Y:S04]  /*02f0*/  LDS R24, [R6] ;  /* 0x0000000006187984 */ /* 0x000fe80000000800 */
[----:B------:R-:W0:Y:S04]  /*0300*/  LDS.128 R8, [R2] ;  /* 0x0000000002087984 */ /* 0x000e280000000c00 */
[----:B------:R-:W1:Y:S04]  /*0310*/  LDS R29, [R6+0x40] ;  /* 0x00004000061d7984 */ /* 0x000e680000000800 */
[----:B------:R-:W-:Y:S04]  /*0320*/  LDS R27, [R6+0x140] ;  /* 0x00014000061b7984 */ /* 0x000fe80000000800 */
[----:B------:R-:W-:Y:S01]  /*0330*/  LDS R28, [R6+0x300] ;  /* 0x00030000061c7984 */ /* 0x000fe20000000800 */
[----:B0-----:R-:W-:-:S03]  /*0340*/  FFMA R8, R8, R24, R25 ;  /* 0x0000001808087223 */ /* 0x001fc60000000019 */
[----:B------:R-:W0:Y:S04]  /*0350*/  LDS R24, [R6+0x80] ;  /* 0x0000800006187984 */ /* 0x000e280000000800 */
[----:B------:R-:W2:Y:S01]  /*0360*/  LDS R25, [R6+0xc0] ;  /* 0x0000c00006197984 */ /* 0x000ea20000000800 */
[----:B-1----:R-:W-:-:S03]  /*0370*/  FFMA R9, R29, R9, R8 ;  /* 0x000000091d097223 */ /* 0x002fc60000000008 */
[----:B------:R-:W-:Y:S01]  /*0380*/  LDS R29, [R6+0x380] ;  /* 0x00038000061d7984 */ /* 0x000fe20000000800 */
[----:B0-----:R-:W-:-:S03]  /*0390*/  FFMA R10, R24, R10, R9 ;  /* 0x0000000a180a7223 */ /* 0x001fc60000000009 */
[----:B------:R-:W-:Y:S01]  /*03a0*/  LDS R24, [R6+0x100] ;  /* 0x0001000006187984 */ /* 0x000fe20000000800 */
[----:B--2---:R-:W-:-:S03]  /*03b0*/  FFMA R25, R25, R11, R10 ;  /* 0x0000000b19197223 */ /* 0x004fc6000000000a */
[----:B------:R-:W0:Y:S02]  /*03c0*/  LDS.128 R8, [R2+0x10] ;  /* 0x0000100002087984 */ /* 0x000e240000000c00 */
[----:B0-----:R-:W-:Y:S02]  /*03d0*/  FFMA R8, R8, R24, R25 ;  /* 0x0000001808087223 */ /* 0x001fe40000000019 */
[----:B------:R-:W0:Y:S04]  /*03e0*/  LDS R24, [R6+0x180] ;  /* 0x0001800006187984 */ /* 0x000e280000000800 */
[----:B------:R-:W1:Y:S01]  /*03f0*/  LDS R25, [R6+0x1c0] ;  /* 0x0001c00006197984 */ /* 0x000e620000000800 */
[----:B------:R-:W-:-:S03]  /*0400*/  FFMA R9, R27, R9, R8 ;  /* 0x000000091b097223 */ /* 0x000fc60000000008 */
[----:B------:R-:W-:Y:S01]  /*0410*/  LDS R27, [R6+0x240] ;  /* 0x00024000061b7984 */ /* 0x000fe20000000800 */
[----:B0-----:R-:W-:-:S03]  /*0420*/  FFMA R10, R24, R10, R9 ;  /* 0x0000000a180a7223 */ /* 0x001fc60000000009 */
[----:B------:R-:W-:Y:S01]  /*0430*/  LDS R24, [R6+0x200] ;  /* 0x0002000006187984 */ /* 0x000fe20000000800 */
[----:B-1----:R-:W-:-:S03]  /*0440*/  FFMA R25, R25, R11, R10 ;  /* 0x0000000b19197223 */ /* 0x002fc6000000000a */
[----:B------:R-:W0:Y:S02]  /*0450*/  LDS.128 R8, [R2+0x20] ;  /* 0x0000200002087984 */ /* 0x000e240000000c00 */
[----:B0-----:R-:W-:Y:S02]  /*0460*/  FFMA R8, R8, R24, R25 ;  /* 0x0000001808087223 */ /* 0x001fe40000000019 */
[----:B------:R-:W0:Y:S04]  /*0470*/  LDS R24, [R6+0x280] ;  /* 0x0002800006187984 */ /* 0x000e280000000800 */
[----:B------:R-:W1:Y:S01]  /*0480*/  LDS R25, [R6+0x2c0] ;  /* 0x0002c00006197984 */ /* 0x000e620000000800 */
[----:B------:R-:W-:-:S04]  /*0490*/  FFMA R9, R27, R9, R8 ;  /* 0x000000091b097223 */ /* 0x000fc80000000008 */
[----:B0-----:R-:W-:-:S04]  /*04a0*/  FFMA R10, R24, R10, R9 ;  /* 0x0000000a180a7223 */ /* 0x001fc80000000009 */
[----:B-1----:R-:W-:Y:S02]  /*04b0*/  FFMA R27, R25, R11, R10 ;  /* 0x0000000b191b7223 */ /* 0x002fe4000000000a */
[----:B------:R-:W0:Y:S01]  /*04c0*/  LDS.128 R8, [R2+0x30] ;  /* 0x0000300002087984 */ /* 0x000e220000000c00 */
[----:B------:R-:W-:-:S05]  /*04d0*/  IADD3 R25, PT, PT, R16, 0x10, RZ ;  /* 0x0000001010197810 */ /* 0x000fca0007ffe0ff */
[----:B------:R-:W-:-:S04]  /*04e0*/  IMAD.WIDE.U32 R24, R25, 0x4, R14 ;  /* 0x0000000419187825 */ /* 0x000fc800078e000e */
[----:B0-----:R-:W-:Y:S01]  /*04f0*/  FFMA R28, R8, R28, R27 ;  /* 0x0000001c081c7223 */ /* 0x001fe2000000001b */
[----:B------:R-:W-:Y:S01]  /*0500*/  IMAD.WIDE.U32 R26, R19, 0x4, R12 ;  /* 0x00000004131a7825 */ /* 0x000fe200078e000c */
[----:B------:R-:W-:Y:S04]  /*0510*/  LDS R8, [R6+0x3c0] ;  /* 0x0003c00006087984 */ /* 0x000fe80000000800 */
[----:B------:R-:W0:Y:S01]  /*0520*/  LDS R13, [R6+0x340] ;  /* 0x00034000060d7984 */ /* 0x000e220000000800 */
[----:B------:R-:W-:Y:S06]  /*0530*/  BAR.SYNC.DEFER_BLOCKING 0x0 ;  /* 0x0000000000007b1d */ /* 0x000fec0000010000 */
[----:B------:R-:W2:Y:S04]  /*0540*/  LDG.E R24, desc[UR8][R24.64] ;  /* 0x0000000818187981 */ /* 0x000ea8000c1e1900 */
[----:B------:R-:W3:Y:S01]  /*0550*/  LDG.E R27, desc[UR8][R26.64] ;  /* 0x000000081a1b7981 */ /* 0x000ee2000c1e1900 */
[----:B0-----:R-:W-:-:S04]  /*0560*/  FFMA R9, R13, R9, R28 ;  /* 0x000000090d097223 */ /* 0x001fc8000000001c */
[----:B------:R-:W-:-:S04]  /*0570*/  FFMA R9, R29, R10, R9 ;  /* 0x0000000a1d097223 */ /* 0x000fc80000000009 */
[----:B------:R-:W-:Y:S01]  /*0580*/  FFMA R9, R8, R11, R9 ;  /* 0x0000000b08097223 */ /* 0x000fe20000000009 */
[----:B------:R-:W-:-:S04]  /*0590*/  IADD3 R18, PT, PT, R18, 0x2, RZ ;  /* 0x0000000212127810 */ /* 0x000fc80007ffe0ff */
[----:B------:R-:W-:Y:S02]  /*05a0*/  ISETP.NE.AND P0, PT, R18, RZ, PT ;  /* 0x000000ff1200720c */ /* 0x000fe40003f05270 */
[----:B------:R-:W-:Y:S02]  /*05b0*/  IADD3 R16, PT, PT, R16, 0x20, RZ ;  /* 0x0000002010107810 */ /* 0x000fe40007ffe0ff */
[C---:B------:R-:W-:Y:S02]  /*05c0*/  LEA R19, R0.reuse, R19, 0x5 ;  /* 0x0000001300137211 */ /* 0x040fe400078e28ff */
[----:B------:R-:W-:Y:S01]  /*05d0*/  LEA R17, R0, R17, 0x5 ;  /* 0x0000001100117211 */ /* 0x000fe200078e28ff */
[----:B--2---:R-:W-:Y:S04]  /*05e0*/  STS [R21], R24 ;  /* 0x0000001815007388 */ /* 0x004fe80000000800 */
[----:B---3--:R-:W-:Y:S01]  /*05f0*/  STS [R20], R27 ;  /* 0x0000001b14007388 */ /* 0x008fe20000000800 */
[----:B------:R-:W-:Y:S06]  /*0600*/  BAR.SYNC.DEFER_BLOCKING 0x0 ;  /* 0x0000000000007b1d */ /* 0x000fec0000010000 */
[----:B------:R-:W-:Y:S04]  /*0610*/  LDS R25, [R6] ;  /* 0x0000000006197984 */ /* 0x000fe80000000800 */
[----:B------:R-:W0:Y:S04]  /*0620*/  LDS.128 R12, [R2] ;  /* 0x00000000020c7984 */ /* 0x000e280000000c00 */
[----:B------:R-:W1:Y:S04]  /*0630*/  LDS R28, [R6+0x40] ;  /* 0x00004000061c7984 */ /* 0x000e680000000800 */
[----:B------:R-:W2:Y:S04]  /*0640*/  LDS R29, [R6+0x80] ;  /* 0x00008000061d7984 */ /* 0x000ea80000000800 */
[----:B------:R-:W-:Y:S04]  /*0650*/  LDS R24, [R6+0x140] ;  /* 0x0001400006187984 */ /* 0x000fe80000000800 */
[----:B------:R-:W-:Y:S01]  /*0660*/  LDS R27, [R6+0x200] ;  /* 0x00020000061b7984 */ /* 0x000fe20000000800 */
[----:B0-----:R-:W-:-:S03]  /*0670*/  FFMA R9, R12, R25, R9 ;  /* 0x000000190c097223 */ /* 0x001fc60000000009 */
[----:B------:R-:W0:Y:S01]  /*0680*/  LDS R12, [R6+0xc0] ;  /* 0x0000c000060c7984 */ /* 0x000e220000000800 */
[----:B-1----:R-:W-:-:S03]  /*0690*/  FFMA R28, R28, R13, R9 ;  /* 0x0000000d1c1c7223 */ /* 0x002fc60000000009 */
[----:B------:R-:W-:Y:S04]  /*06a0*/  LDS R13, [R6+0x100] ;  /* 0x00010000060d7984 */ /* 0x000fe80000000800 */
[----:B------:R-:W1:Y:S04]  /*06b0*/  LDS.128 R8, [R2+0x10] ;  /* 0x0000100002087984 */ /* 0x000e680000000c00 */
[----:B------:R-:W3:Y:S01]  /*06c0*/  LDS R25, [R6+0x180] ;  /* 0x0001800006197984 */ /* 0x000ee20000000800 */
[----:B--2---:R-:W-:-:S04]  /*06d0*/  FFMA R29, R29, R14, R28 ;  /* 0x0000000e1d1d7223 */ /* 0x004fc8000000001c */
[----:B0-----:R-:W-:-:S04]  /*06e0*/  FFMA R15, R12, R15, R29 ;  /* 0x0000000f0c0f7223 */ /* 0x001fc8000000001d */
[----:B-1----:R-:W-:Y:S02]  /*06f0*/  FFMA R13, R8, R13, R15 ;  /* 0x0000000d080d7223 */ /* 0x002fe4000000000f */
[----:B------:R-:W0:Y:S02]  /*0700*/  LDS R8, [R6+0x1c0] ;  /* 0x0001c00006087984 */ /* 0x000e240000000800 */
[----:B------:R-:W-:Y:S02]  /*0710*/  FFMA R26, R24, R9, R13 ;  /* 0x00000009181a7223 */ /* 0x000fe4000000000d */
[----:B------:R-:W1:Y:S04]  /*0720*/  LDS.128 R12, [R2+0x20] ;  /* 0x00002000020c7984 */ /* 0x000e680000000c00 */
[----:B------:R-:W2:Y:S01]  /*0730*/  LDS R24, [R6+0x240] ;  /* 0x0002400006187984 */ /* 0x000ea20000000800 */
[----:B---3--:R-:W-:-:S03]  /*0740*/  FFMA R9, R25, R10, R26 ;  /* 0x0000000a19097223 */ /* 0x008fc6000000001a */
[----:B------:R-:W3:Y:S01]  /*0750*/  LDS R25, [R6+0x280] ;  /* 0x0002800006197984 */ /* 0x000ee20000000800 */
[----:B0-----:R-:W-:-:S04]  /*0760*/  FFMA R9, R8, R11, R9 ;  /* 0x0000000b08097223 */ /* 0x001fc80000000009 */
[----:B-1----:R-:W-:Y:S02]  /*0770*/  FFMA R9, R12, R27, R9 ;  /* 0x0000001b0c097223 */ /* 0x002fe40000000009 */
[----:B------:R-:W0:Y:S02]  /*0780*/  LDS R12, [R6+0x2c0] ;  /* 0x0002c000060c7984 */ /* 0x000e240000000800 */
[----:B--2---:R-:W-:Y:S02]  /*0790*/  FFMA R24, R24, R13, R9 ;  /* 0x0000000d18187223 */ /* 0x004fe40000000009 */
[----:B------:R-:W-:Y:S04]  /*07a0*/  LDS R13, [R6+0x300] ;  /* 0x00030000060d7984 */ /* 0x000fe80000000800 */
[----:B------:R-:W1:Y:S01]  /*07b0*/  LDS.128 R8, [R2+0x30] ;  /* 0x0000300002087984 */ /* 0x000e620000000c00 */
[----:B---3--:R-:W-:-:S03]  /*07c0*/  FFMA R25, R25, R14, R24 ;  /* 0x0000000e19197223 */ /* 0x008fc60000000018 */
[----:B------:R-:W2:Y:S04]  /*07d0*/  LDS R27, [R6+0x340] ;  /* 0x00034000061b7984 */ /* 0x000ea80000000800 */
[----:B------:R-:W3:Y:S04]  /*07e0*/  LDS R24, [R6+0x380] ;  /* 0x0003800006187984 */ /* 0x000ee80000000800 */
[----:B------:R-:W4:Y:S01]  /*07f0*/  LDS R14, [R6+0x3c0] ;  /* 0x0003c000060e7984 */ /* 0x000f220000000800 */
[----:B0-----:R-:W-:-:S04]  /*0800*/  FFMA R15, R12, R15, R25 ;  /* 0x0000000f0c0f7223 */ /* 0x001fc80000000019 */
[----:B-1----:R-:W-:-:S04]  /*0810*/  FFMA R8, R8, R13, R15 ;  /* 0x0000000d08087223 */ /* 0x002fc8000000000f */
[----:B--2---:R-:W-:-:S04]  /*0820*/  FFMA R9, R27, R9, R8 ;  /* 0x000000091b097223 */ /* 0x004fc80000000008 */
[----:B---3--:R-:W-:-:S04]  /*0830*/  FFMA R9, R24, R10, R9 ;  /* 0x0000000a18097223 */ /* 0x008fc80000000009 */
[----:B----4-:R-:W-:Y:S01]  /*0840*/  FFMA R25, R14, R11, R9 ;  /* 0x0000000b0e197223 */ /* 0x010fe20000000009 */
[----:B------:R-:W-:Y:S06]  /*0850*/  BAR.SYNC.DEFER_BLOCKING 0x0 ;  /* 0x0000000000007b1d */ /* 0x000fec0000010000 */
[----:B------:R-:W-:Y:S05]  /*0860*/  @P0 BRA `(.L_x_2) ;  /* 0xfffffff8007c0947 */ /* 0x000fea000383ffff */
[----:B------:R-:W-:-:S07]  /*0870*/  LOP3.LUT R13, R23, 0x7fffffe0, RZ, 0xc0, !PT ;  /* 0x7fffffe0170d7812 */ /* 0x000fce00078ec0ff */
.L_x_1:
[----:B------:R-:W-:-:S13]  /*0880*/  LOP3.LUT P0, RZ, R23, 0x10, RZ, 0xc0, !PT ;  /* 0x0000001017ff7812 */ /* 0x000fda000780c0ff */
[----:B------:R-:W-:Y:S05]  /*0890*/  @!P0 BRA `(.L_x_0) ;  /* 0x0000000000c88947 */ /* 0x000fea0003800000 */
[----:B------:R-:W0:Y:S01]  /*08a0*/  LDC.64 R10, c[0x0][0x380] ;  /* 0x0000e000ff0a7b82 */ /* 0x000e220000000a00 */
[-C--:B------:R-:W-:Y:S02]  /*08b0*/  IADD3 R4, PT, PT, R4, R13.reuse, RZ ;  /* 0x0000000d04047210 */ /* 0x080fe40007ffe0ff */
[----:B------:R-:W-:-:S03]  /*08c0*/  IADD3 R13, PT, PT, R22, R13, RZ ;  /* 0x0000000d160d7210 */ /* 0x000fc60007ffe0ff */
[----:B------:R-:W-:Y:S02]  /*08d0*/  IMAD R15, R4, R0, R5 ;  /* 0x00000000040f7224 */ /* 0x000fe400078e0205 */
[----:B------:R-:W1:Y:S01]  /*08e0*/  LDC.64 R8, c[0x0][0x388] ;  /* 0x0000e200ff087b82 */ /* 0x000e620000000a00 */
[----:B0-----:R-:W-:-:S05]  /*08f0*/  IMAD.WIDE.U32 R12, R13, 0x4, R10 ;  /* 0x000000040d0c7825 */ /* 0x001fca00078e000a */
[----:B------:R-:W2:Y:S01]  /*0900*/  LDG.E R6, desc[UR8][R12.64] ;  /* 0x000000080c067981 */ /* 0x000ea2000c1e1900 */
[----:B-1----:R-:W-:-:S05]  /*0910*/  IMAD.WIDE.U32 R14, R15, 0x4, R8 ;  /* 0x000000040f0e7825 */ /* 0x002fca00078e0008 */
[----:B------:R-:W3:Y:S01]  /*0920*/  LDG.E R17, desc[UR8][R14.64] ;  /* 0x000000080e117981 */ /* 0x000ee2000c1e1900 */
[----:B------:R-:W-:-:S03]  /*0930*/  LEA R7, R7, UR5, 0x2 ;  /* 0x0000000507077c11 */ /* 0x000fc6000f8e10ff */
[----:B--2---:R-:W-:Y:S04]  /*0940*/  STS [R21], R6 ;  /* 0x0000000615007388 */ /* 0x004fe80000000800 */
[----:B---3--:R-:W-:Y:S01]  /*0950*/  STS [R20], R17 ;  /* 0x0000001114007388 */ /* 0x008fe20000000800 */
[----:B------:R-:W-:Y:S06]  /*0960*/  BAR.SYNC.DEFER_BLOCKING 0x0 ;  /* 0x0000000000007b1d */ /* 0x000fec0000010000 */
[----:B------:R-:W-:Y:S04]  /*0970*/  LDS R16, [R7] ;  /* 0x0000000007107984 */ /* 0x000fe80000000800 */
[----:B------:R-:W0:Y:S04]  /*0980*/  LDS.128 R8, [R2] ;  /* 0x0000000002087984 */ /* 0x000e280000000c00 */
[----:B------:R-:W1:Y:S04]  /*0990*/  LDS R27, [R7+0x40] ;  /* 0x00004000071b7984 */ /* 0x000e680000000800 */
[----:B------:R-:W2:Y:S04]  /*09a0*/  LDS R29, [R7+0x80] ;  /* 0x00008000071d7984 */ /* 0x000ea80000000800 */
[----:B------:R-:W3:Y:S04]  /*09b0*/  LDS R24, [R7+0xc0] ;  /* 0x0000c00007187984 */ /* 0x000ee80000000800 */
[----:B------:R-:W-:Y:S04]  /*09c0*/  LDS R23, [R7+0x100] ;  /* 0x0001000007177984 */ /* 0x000fe80000000800 */
[----:B------:R-:W4:Y:S04]  /*09d0*/  LDS.128 R12, [R2+0x10] ;  /* 0x00001000020c7984 */ /* 0x000f280000000c00 */
[----:B------:R-:W5:Y:S04]  /*09e0*/  LDS R4, [R7+0x140] ;  /* 0x0001400007047984 */ /* 0x000f680000000800 */
[----:B------:R-:W5:Y:S04]  /*09f0*/  LDS R21, [R7+0x180] ;  /* 0x0001800007157984 */ /* 0x000f680000000800 */
[----:B------:R-:W5:Y:S04]  /*0a00*/  LDS R6, [R7+0x1c0] ;  /* 0x0001c00007067984 */ /* 0x000f680000000800 */
[----:B------:R-:W-:Y:S01]  /*0a10*/  LDS R20, [R7+0x240] ;  /* 0x0002400007147984 */ /* 0x000fe20000000800 */
[----:B0-----:R-:W-:-:S03]  /*0a20*/  FFMA R8, R8, R16, R25 ;  /* 0x0000001008087223 */ /* 0x001fc60000000019 */
[----:B------:R-:W-:Y:S04]  /*0a30*/  LDS R22, [R7+0x2c0] ;  /* 0x0002c00007167984 */ /* 0x000fe80000000800 */
[----:B------:R-:W-:Y:S04]  /*0a40*/  LDS R25, [R7+0x200] ;  /* 0x0002000007197984 */ /* 0x000fe80000000800 */
[----:B------:R-:W0:Y:S01]  /*0a50*/  LDS.128 R16, [R2+0x20] ;  /* 0x0000200002107984 */ /* 0x000e220000000c00 */
[----:B-1----:R-:W-:-:S03]  /*0a60*/  FFMA R8, R27, R9, R8 ;  /* 0x000000091b087223 */ /* 0x002fc60000000008 */
[----:B------:R-:W1:Y:S01]  /*0a70*/  LDS R27, [R7+0x280] ;  /* 0x00028000071b7984 */ /* 0x000e620000000800 */
[----:B--2---:R-:W-:-:S04]  /*0a80*/  FFMA R29, R29, R10, R8 ;  /* 0x0000000a1d1d7223 */ /* 0x004fc80000000008 */
[----:B---3--:R-:W-:Y:S02]  /*0a90*/  FFMA R24, R24, R11, R29 ;  /* 0x0000000b18187223 */ /* 0x008fe4000000001d */
[----:B------:R-:W-:Y:S04]  /*0aa0*/  LDS R29, [R7+0x300] ;  /* 0x00030000071d7984 */ /* 0x000fe80000000800 */
[----:B------:R-:W2:Y:S01]  /*0ab0*/  LDS.128 R8, [R2+0x30] ;  /* 0x0000300002087984 */ /* 0x000ea20000000c00 */
[----:B----4-:R-:W-:-:S03]  /*0ac0*/  FFMA R23, R12, R23, R24 ;  /* 0x000000170c177223 */ /* 0x010fc60000000018 */
[----:B------:R-:W3:Y:S01]  /*0ad0*/  LDS R12, [R7+0x340] ;  /* 0x00034000070c7984 */ /* 0x000ee20000000800 */
[----:B-----5:R-:W-:-:S03]  /*0ae0*/  FFMA R24, R4, R13, R23 ;  /* 0x0000000d04187223 */ /* 0x020fc60000000017 */
[----:B------:R-:W4:Y:S04]  /*0af0*/  LDS R13, [R7+0x380] ;  /* 0x00038000070d7984 */ /* 0x000f280000000800 */
[----:B------:R-:W5:Y:S01]  /*0b00*/  LDS R4, [R7+0x3c0] ;  /* 0x0003c00007047984 */ /* 0x000f620000000800 */
[----:B------:R-:W-:-:S04]  /*0b10*/  FFMA R21, R21, R14, R24 ;  /* 0x0000000e15157223 */ /* 0x000fc80000000018 */
[----:B------:R-:W-:-:S04]  /*0b20*/  FFMA R15, R6, R15, R21 ;  /* 0x0000000f060f7223 */ /* 0x000fc80000000015 */
[----:B0-----:R-:W-:-:S04]  /*0b30*/  FFMA R15, R16, R25, R15 ;  /* 0x00000019100f7223 */ /* 0x001fc8000000000f */
[----:B------:R-:W-:-:S04]  /*0b40*/  FFMA R20, R20, R17, R15 ;  /* 0x0000001114147223 */ /* 0x000fc8000000000f */
[----:B-1----:R-:W-:-:S04]  /*0b50*/  FFMA R27, R27, R18, R20 ;  /* 0x000000121b1b7223 */ /* 0x002fc80000000014 */
[----:B------:R-:W-:-:S04]  /*0b60*/  FFMA R19, R22, R19, R27 ;  /* 0x0000001316137223 */ /* 0x000fc8000000001b */
[----:B--2---:R-:W-:-:S04]  /*0b70*/  FFMA R19, R8, R29, R19 ;  /* 0x0000001d08137223 */ /* 0x004fc80000000013 */
[----:B---3--:R-:W-:-:S04]  /*0b80*/  FFMA R12, R12, R9, R19 ;  /* 0x000000090c0c7223 */ /* 0x008fc80000000013 */
[----:B----4-:R-:W-:-:S04]  /*0b90*/  FFMA R13, R13, R10, R12 ;  /* 0x0000000a0d0d7223 */ /* 0x010fc8000000000c */
[----:B-----5:R-:W-:Y:S01]  /*0ba0*/  FFMA R25, R4, R11, R13 ;  /* 0x0000000b04197223 */ /* 0x020fe2000000000d */
[----:B------:R-:W-:Y:S06]  /*0bb0*/  BAR.SYNC.DEFER_BLOCKING 0x0 ;  /* 0x0000000000007b1d */ /* 0x000fec0000010000 */
.L_x_0:
[----:B------:R-:W0:Y:S01]  /*0bc0*/  LDCU UR4, c[0x0][0x398] ;  /* 0x00007300ff0477ac */ /* 0x000e220008000800 */
[----:B------:R-:W-:-:S04]  /*0bd0*/  ISETP.GE.AND P0, PT, R5, R0, PT ;  /* 0x000000000500720c */ /* 0x000fc80003f06270 */
[----:B0-----:R-:W-:-:S13]  /*0be0*/  ISETP.GE.OR P0, PT, R3, UR4, P0 ;  /* 0x0000000403007c0c */ /* 0x001fda0008706670 */
[----:B------:R-:W-:Y:S05]  /*0bf0*/  @P0 EXIT ;  /* 0x000000000000094d */ /* 0x000fea0003800000 */
[----:B------:R-:W0:Y:S01]  /*0c00*/  LDC.64 R6, c[0x0][0x390] ;  /* 0x0000e400ff067b82 */ /* 0x000e220000000a00 */
[----:B------:R-:W-:-:S04]  /*0c10*/  IMAD R3, R3, R0, R5 ;  /* 0x0000000003037224 */ /* 0x000fc800078e0205 */
[----:B0-----:R-:W-:-:S05]  /*0c20*/  IMAD.WIDE R2, R3, 0x4, R6 ;  /* 0x0000000403027825 */ /* 0x001fca00078e0206 */
[----:B------:R-:W-:Y:S01]  /*0c30*/  STG.E desc[UR8][R2.64], R25 ;  /* 0x0000001902007986 */ /* 0x000fe2000c101908 */
[----:B------:R-:W-:Y:S05]  /*0c40*/  EXIT ;  /* 0x000000000000794d */ /* 0x000fea0003800000 */
.L_x_3:
[----:B------:R-:W-:-:S00]  /*0c50*/  BRA `(.L_x_3) ;  /* 0xfffffffc00fc7947 */ /* 0x000fc0000383ffff */
[----:B------:R-:W-:-:S00]  /*0c60*/  NOP ;  /* 0x0000000000007918 */ /* 0x000fc00000000000 */
        /* <DEDUP_REMOVED lines=9> */
.L_x_4:


//--------------------- .nv.shared._Z10cuda_sgemmILi16EEvPfS0_S0_iii --------------------------
	.section	.nv.shared._Z10cuda_sgemmILi16EEvPfS0_S0_iii,"aw",@nobits
	.sectionflags	@""
	.align	4
.nv.shared._Z10cuda_sgemmILi16EEvPfS0_S0_iii:
	.zero		3072


//--------------------- .nv.shared.reserved.0     --------------------------
	.section	.nv.shared.reserved.0,"aw",@nobits
	.weak		__nv_reservedSMEM_offset_0_alias
	.size		__nv_reservedSMEM_offset_0_alias, 0, 64
	.other		__nv_reservedSMEM_offset_0_alias,@"STO_CUDA_RESERVED_SHARED STV_DEFAULT"
__nv_reservedSMEM_offset_0_alias:
	.zero		0
	.zero		64


//--------------------- .nv.constant0._Z10cuda_sgemmILi16EEvPfS0_S0_iii --------------------------
	.section	.nv.constant0._Z10cuda_sgemmILi16EEvPfS0_S0_iii,"a",@progbits
	.sectionflags	@""
	.align	4
.nv.constant0._Z10cuda_sgemmILi16EEvPfS0_S0_iii:
	.zero		932


//--------------------- SYMBOLS --------------------------

	.type		.nv.reservedSmem.offset0,@object
	.size		.nv.reservedSmem.offset0,0x4
	.type		.nv.reservedSmem.cap,@object
	.size		.nv.reservedSmem.cap,0x4
